//
// Generated by NVIDIA NVVM Compiler
//
// Compiler Build ID: CL-36424714
// Cuda compilation tools, release 13.0, V13.0.88
// Based on NVVM 20.0.0
//

.version 9.0
.target sm_100
.address_size 64

	// .globl	_Z13compute_dist2PfS_S_S_

.visible .entry _Z13compute_dist2PfS_S_S_(
	.param .u64 .ptr .align 1 _Z13compute_dist2PfS_S_S__param_0,
	.param .u64 .ptr .align 1 _Z13compute_dist2PfS_S_S__param_1,
	.param .u64 .ptr .align 1 _Z13compute_dist2PfS_S_S__param_2,
	.param .u64 .ptr .align 1 _Z13compute_dist2PfS_S_S__param_3
)
{
	.reg .b32 	%r<2>;
	.reg .b32 	%f<13>;
	.reg .b64 	%rd<14>;

	ld.param.u64 	%rd1, [_Z13compute_dist2PfS_S_S__param_0];
	ld.param.u64 	%rd2, [_Z13compute_dist2PfS_S_S__param_1];
	ld.param.u64 	%rd3, [_Z13compute_dist2PfS_S_S__param_2];
	ld.param.u64 	%rd4, [_Z13compute_dist2PfS_S_S__param_3];
	cvta.to.global.u64 	%rd5, %rd4;
	cvta.to.global.u64 	%rd6, %rd3;
	cvta.to.global.u64 	%rd7, %rd2;
	cvta.to.global.u64 	%rd8, %rd1;
	mov.u32 	%r1, %tid.x;
	mul.wide.u32 	%rd9, %r1, 4;
	add.s64 	%rd10, %rd8, %rd9;
	ld.global.f32 	%f1, [%rd10+4];
	ld.global.f32 	%f2, [%rd10];
	sub.f32 	%f3, %f1, %f2;
	add.s64 	%rd11, %rd7, %rd9;
	ld.global.f32 	%f4, [%rd11+4];
	ld.global.f32 	%f5, [%rd11];
	sub.f32 	%f6, %f4, %f5;
	add.s64 	%rd12, %rd6, %rd9;
	ld.global.f32 	%f7, [%rd12+4];
	ld.global.f32 	%f8, [%rd12];
	sub.f32 	%f9, %f7, %f8;
	mul.f32 	%f10, %f6, %f6;
	fma.rn.f32 	%f11, %f3, %f3, %f10;
	fma.rn.f32 	%f12, %f9, %f9, %f11;
	add.s64 	%rd13, %rd5, %rd9;
	st.global.f32 	[%rd13], %f12;
	ret;

}


// ===== COMPILED SASS (sm_100) =====

	.target	sm_100

	.elftype	@"ET_EXEC"


//--------------------- .note.nv.tkinfo           --------------------------
	.section	.note.nv.tkinfo,"",@"SHT_NOTE"
	.sectionflags	@"SHF_NOTE_NV_TKINFO"
	.tkinfo
        /*0018*/ 	.word	0x00000002
        /*0030*/ 	.string	""
        /*0030*/ 	.string	"ptxas"
        /*0030*/ 	.string	"Cuda compilation tools, release 13.0, V13.0.88"
        /*0030*/ 	.string	"Build cuda_13.0.r13.0/compiler.36424714_0"
        /*0030*/ 	.string	"-arch sm_100 -m 64 "



//--------------------- .note.nv.cuinfo           --------------------------
	.section	.note.nv.cuinfo,"",@"SHT_NOTE"
	.sectionflags	@"SHF_NOTE_NV_CUINFO"
        /*0018*/ 	.short	0x0002
        /*001a*/ 	.short	0x0064
        /*001c*/ 	.short	0x0082
	.zero		2


//--------------------- .nv.info                  --------------------------
	.section	.nv.info,"",@"SHT_CUDA_INFO"
	.align	4


	//----- nvinfo : EIATTR_REGCOUNT
	.align		4
        /*0000*/ 	.byte	0x04, 0x2f
        /*0002*/ 	.short	(.L_1 - .L_0)
	.align		4
.L_0:
        /*0004*/ 	.word	index@(_Z13compute_dist2PfS_S_S_)
        /*0008*/ 	.word	0x00000014


	//----- nvinfo : EIATTR_FRAME_SIZE
	.align		4
.L_1:
        /*000c*/ 	.byte	0x04, 0x11
        /*000e*/ 	.short	(.L_3 - .L_2)
	.align		4
.L_2:
        /*0010*/ 	.word	index@(_Z13compute_dist2PfS_S_S_)
        /*0014*/ 	.word	0x00000000


	//----- nvinfo : EIATTR_MIN_STACK_SIZE
	.align		4
.L_3:
        /*0018*/ 	.byte	0x04, 0x12
        /*001a*/ 	.short	(.L_5 - .L_4)
	.align		4
.L_4:
        /*001c*/ 	.word	index@(_Z13compute_dist2PfS_S_S_)
        /*0020*/ 	.word	0x00000000
.L_5:


//--------------------- .nv.compat                --------------------------
	.section	.nv.compat,"",@"SHT_CUDA_COMPAT_INFO"
	.align	4
        /*0000*/ 	.byte	0x02, 0x09, 0x00, 0x00, 0x02, 0x02, 0x01, 0x00, 0x02, 0x05, 0x05, 0x00, 0x03, 0x07, 0x01, 0x01
        /*0010*/ 	.byte	0x02, 0x03, 0x00, 0x00, 0x02, 0x06, 0x01, 0x00, 0x04, 0x0b, 0x08, 0x00, 0x09, 0x00, 0x00, 0x00
        /*0020*/ 	.byte	0x00, 0x00, 0x00, 0x00


//--------------------- .nv.info._Z13compute_dist2PfS_S_S_ --------------------------
	.section	.nv.info._Z13compute_dist2PfS_S_S_,"",@"SHT_CUDA_INFO"
	.sectionflags	@""
	.align	4


	//----- nvinfo : EIATTR_CUDA_API_VERSION
	.align		4
        /*0000*/ 	.byte	0x04, 0x37
        /*0002*/ 	.short	(.L_7 - .L_6)
.L_6:
        /*0004*/ 	.word	0x00000082


	//----- nvinfo : EIATTR_KPARAM_INFO
	.align		4
.L_7:
        /*0008*/ 	.byte	0x04, 0x17
        /*000a*/ 	.short	(.L_9 - .L_8)
.L_8:
        /*000c*/ 	.word	0x00000000
        /*0010*/ 	.short	0x0003
        /*0012*/ 	.short	0x0018
        /*0014*/ 	.byte	0x00, 0xf5, 0x21, 0x00


	//----- nvinfo : EIATTR_KPARAM_INFO
	.align		4
.L_9:
        /*0018*/ 	.byte	0x04, 0x17
        /*001a*/ 	.short	(.L_11 - .L_10)
.L_10:
        /*001c*/ 	.word	0x00000000
        /*0020*/ 	.short	0x0002
        /*0022*/ 	.short	0x0010
        /*0024*/ 	.byte	0x00, 0xf5, 0x21, 0x00


	//----- nvinfo : EIATTR_KPARAM_INFO
	.align		4
.L_11:
        /*0028*/ 	.byte	0x04, 0x17
        /*002a*/ 	.short	(.L_13 - .L_12)
.L_12:
        /*002c*/ 	.word	0x00000000
        /*0030*/ 	.short	0x0001
        /*0032*/ 	.short	0x0008
        /*0034*/ 	.byte	0x00, 0xf5, 0x21, 0x00


	//----- nvinfo : EIATTR_KPARAM_INFO
	.align		4
.L_13:
        /*0038*/ 	.byte	0x04, 0x17
        /*003a*/ 	.short	(.L_15 - .L_14)
.L_14:
        /*003c*/ 	.word	0x00000000
        /*0040*/ 	.short	0x0000
        /*0042*/ 	.short	0x0000
        /*0044*/ 	.byte	0x00, 0xf5, 0x21, 0x00


	//----- nvinfo : EIATTR_SPARSE_MMA_MASK
	.align		4
.L_15:
        /*0048*/ 	.byte	0x03, 0x50
        /*004a*/ 	.short	0x0000


	//----- nvinfo : EIATTR_MAXREG_COUNT
	.align		4
        /*004c*/ 	.byte	0x03, 0x1b
        /*004e*/ 	.short	0x00ff


	//----- nvinfo : EIATTR_MERCURY_ISA_VERSION
	.align		4
        /*0050*/ 	.byte	0x03, 0x5f
        /*0052*/ 	.short	0x0101


	//----- nvinfo : EIATTR_VRC_CTA_INIT_COUNT
	.align		4
        /*0054*/ 	.byte	0x02, 0x4a
	.zero		1
	.zero		1


	//----- nvinfo : EIATTR_EXIT_INSTR_OFFSETS
	.align		4
        /*0058*/ 	.byte	0x04, 0x1c
        /*005a*/ 	.short	(.L_17 - .L_16)


	//   ....[0]....
.L_16:
        /*005c*/ 	.word	0x00000180


	//----- nvinfo : EIATTR_CBANK_PARAM_SIZE
	.align		4
.L_17:
        /*0060*/ 	.byte	0x03, 0x19
        /*0062*/ 	.short	0x0020


	//----- nvinfo : EIATTR_PARAM_CBANK
	.align		4
        /*0064*/ 	.byte	0x04, 0x0a
        /*0066*/ 	.short	(.L_19 - .L_18)
	.align		4
.L_18:
        /*0068*/ 	.word	index@(.nv.constant0._Z13compute_dist2PfS_S_S_)
        /*006c*/ 	.short	0x0380
        /*006e*/ 	.short	0x0020


	//----- nvinfo : EIATTR_SW_WAR
	.align		4
.L_19:
        /*0070*/ 	.byte	0x04, 0x36
        /*0072*/ 	.short	(.L_21 - .L_20)
.L_20:
        /*0074*/ 	.word	0x00000008
.L_21:


//--------------------- .nv.callgraph             --------------------------
	.section	.nv.callgraph,"",@"SHT_CUDA_CALLGRAPH"
	.align	4
	.sectionentsize	8
	.align		4
        /*0000*/ 	.word	0x00000000
	.align		4
        /*0004*/ 	.word	0xffffffff
	.align		4
        /*0008*/ 	.word	0x00000000
	.align		4
        /*000c*/ 	.word	0xfffffffe
	.align		4
        /*0010*/ 	.word	0x00000000
	.align		4
        /*0014*/ 	.word	0xfffffffd
	.align		4
        /*0018*/ 	.word	0x00000000
	.align		4
        /*001c*/ 	.word	0xfffffffc


//--------------------- .text._Z13compute_dist2PfS_S_S_ --------------------------
	.section	.text._Z13compute_dist2PfS_S_S_,"ax",@progbits
	.align	128
        .global         _Z13compute_dist2PfS_S_S_
        .type           _Z13compute_dist2PfS_S_S_,@function
        .size           _Z13compute_dist2PfS_S_S_,(.L_x_1 - _Z13compute_dist2PfS_S_S_)
        .other          _Z13compute_dist2PfS_S_S_,@"STO_CUDA_ENTRY STV_DEFAULT"
_Z13compute_dist2PfS_S_S_:
.text._Z13compute_dist2PfS_S_S_:
[----:B------:R-:W-:Y:S01]  /*0000*/  LDC R1, c[0x0][0x37c] ;  /* 0x0000df00ff017b82 */ /* 0x000fe20000000800 */
[----:B------:R-:W0:Y:S07]  /*0010*/  S2R R17, SR_TID.X ;  /* 0x0000000000117919 */ /* 0x000e2e0000002100 */
[----:B------:R-:W0:Y:S01]  /*0020*/  LDC.64 R4, c[0x0][0x388] ;  /* 0x0000e200ff047b82 */ /* 0x000e220000000a00 */
[----:B------:R-:W1:Y:S07]  /*0030*/  LDCU.64 UR4, c[0x0][0x358] ;  /* 0x00006b00ff0477ac */ /* 0x000e6e0008000a00 */
[----:B------:R-:W2:Y:S08]  /*0040*/  LDC.64 R2, c[0x0][0x380] ;  /* 0x0000e000ff027b82 */ /* 0x000eb00000000a00 */
[----:B------:R-:W3:Y:S08]  /*0050*/  LDC.64 R6, c[0x0][0x390] ;  /* 0x0000e400ff067b82 */ /* 0x000ef00000000a00 */
[----:B------:R-:W4:Y:S01]  /*0060*/  LDC.64 R8, c[0x0][0x398] ;  /* 0x0000e600ff087b82 */ /* 0x000f220000000a00 */
[----:B0-----:R-:W-:-:S04]  /*0070*/  IMAD.WIDE.U32 R4, R17, 0x4, R4 ;  /* 0x0000000411047825 */ /* 0x001fc800078e0004 */
[C---:B--2---:R-:W-:Y:S01]  /*0080*/  IMAD.WIDE.U32 R2, R17.reuse, 0x4, R2 ;  /* 0x0000000411027825 */ /* 0x044fe200078e0002 */
[----:B-1----:R-:W2:Y:S04]  /*0090*/  LDG.E R10, desc[UR4][R4.64+0x4] ;  /* 0x00000404040a7981 */ /* 0x002ea8000c1e1900 */
[----:B------:R4:W2:Y:S01]  /*00a0*/  LDG.E R13, desc[UR4][R4.64] ;  /* 0x00000004040d7981 */ /* 0x0008a2000c1e1900 */
[----:B---3--:R-:W-:-:S03]  /*00b0*/  IMAD.WIDE.U32 R6, R17, 0x4, R6 ;  /* 0x0000000411067825 */ /* 0x008fc600078e0006 */
[----:B------:R-:W3:Y:S04]  /*00c0*/  LDG.E R0, desc[UR4][R2.64+0x4] ;  /* 0x0000040402007981 */ /* 0x000ee8000c1e1900 */
[----:B------:R-:W3:Y:S04]  /*00d0*/  LDG.E R11, desc[UR4][R2.64] ;  /* 0x00000004020b7981 */ /* 0x000ee8000c1e1900 */
[----:B------:R-:W5:Y:S04]  /*00e0*/  LDG.E R12, desc[UR4][R6.64+0x4] ;  /* 0x00000404060c7981 */ /* 0x000f68000c1e1900 */
[----:B------:R-:W5:Y:S01]  /*00f0*/  LDG.E R15, desc[UR4][R6.64] ;  /* 0x00000004060f7981 */ /* 0x000f62000c1e1900 */
[----:B----4-:R-:W-:-:S04]  /*0100*/  IMAD.WIDE.U32 R4, R17, 0x4, R8 ;  /* 0x0000000411047825 */ /* 0x010fc800078e0008 */
[----:B--2---:R-:W-:Y:S01]  /*0110*/  FADD R10, R10, -R13 ;  /* 0x8000000d0a0a7221 */ /* 0x004fe20000000000 */
[----:B---3--:R-:W-:-:S03]  /*0120*/  FADD R0, R0, -R11 ;  /* 0x8000000b00007221 */ /* 0x008fc60000000000 */
[----:B------:R-:W-:-:S04]  /*0130*/  FMUL R11, R10, R10 ;  /* 0x0000000a0a0b7220 */ /* 0x000fc80000400000 */
[----:B------:R-:W-:Y:S01]  /*0140*/  FFMA R11, R0, R0, R11 ;  /* 0x00000000000b7223 */ /* 0x000fe2000000000b */
[----:B-----5:R-:W-:-:S04]  /*0150*/  FADD R12, R12, -R15 ;  /* 0x8000000f0c0c7221 */ /* 0x020fc80000000000 */
[----:B------:R-:W-:-:S05]  /*0160*/  FFMA R11, R12, R12, R11 ;  /* 0x0000000c0c0b7223 */ /* 0x000fca000000000b */
[----:B------:R-:W-:Y:S01]  /*0170*/  STG.E desc[UR4][R4.64], R11 ;  /* 0x0000000b04007986 */ /* 0x000fe2000c101904 */
[----:B------:R-:W-:Y:S05]  /*0180*/  EXIT ;  /* 0x000000000000794d */ /* 0x000fea0003800000 */
.L_x_0:
[----:B------:R-:W-:-:S00]  /*0190*/  BRA `(.L_x_0) ;  /* 0xfffffffc00fc7947 */ /* 0x000fc0000383ffff */
[----:B------:R-:W-:-:S00]  /*01a0*/  NOP ;  /* 0x0000000000007918 */ /* 0x000fc00000000000 */
        /* <DEDUP_REMOVED lines=13> */
.L_x_1:


//--------------------- .nv.shared.reserved.0     --------------------------
	.section	.nv.shared.reserved.0,"aw",@nobits
	.weak		__nv_reservedSMEM_offset_0_alias
	.size		__nv_reservedSMEM_offset_0_alias, 0, 64
	.other		__nv_reservedSMEM_offset_0_alias,@"STO_CUDA_RESERVED_SHARED STV_DEFAULT"
__nv_reservedSMEM_offset_0_alias:
	.zero		0
	.zero		64


//--------------------- .nv.constant0._Z13compute_dist2PfS_S_S_ --------------------------
	.section	.nv.constant0._Z13compute_dist2PfS_S_S_,"a",@progbits
	.sectionflags	@""
	.align	4
.nv.constant0._Z13compute_dist2PfS_S_S_:
	.zero		928


//--------------------- SYMBOLS --------------------------

	.type		.nv.reservedSmem.offset0,@object
	.size		.nv.reservedSmem.offset0,0x4
